	.headerflags	@"EF_CUDA_TEXMODE_UNIFIED EF_CUDA_64BIT_ADDRESS EF_CUDA_ACCELERATORS EF_CUDA_SM90 EF_CUDA_VIRTUAL_SM(EF_CUDA_SM90)"
	.elftype	@"ET_EXEC"


//--------------------- .nv.info                  --------------------------
	.section	.nv.info,"",@"SHT_CUDA_INFO"
	.align	4


	//----- nvinfo : EIATTR_REGCOUNT
	.align		4
        /*0000*/ 	.byte	0x04, 0x2f
        /*0002*/ 	.short	(.L_1 - .L_0)
	.align		4
.L_0:
        /*0004*/ 	.word	index@(triton_poi_fused_5)
        /*0008*/ 	.word	0x0000001e


	//----- nvinfo : EIATTR_MIN_STACK_SIZE
	.align		4
.L_1:
        /*000c*/ 	.byte	0x04, 0x12
        /*000e*/ 	.short	(.L_3 - .L_2)
	.align		4
.L_2:
        /*0010*/ 	.word	index@(triton_poi_fused_5)
        /*0014*/ 	.word	0x00000000


	//----- nvinfo : EIATTR_FRAME_SIZE
	.align		4
.L_3:
        /*0018*/ 	.byte	0x04, 0x11
        /*001a*/ 	.short	(.L_5 - .L_4)
	.align		4
.L_4:
        /*001c*/ 	.word	index@(triton_poi_fused_5)
        /*0020*/ 	.word	0x00000000


	//----- nvinfo : EIATTR_MIN_STACK_SIZE
	.align		4
.L_5:
        /*0024*/ 	.byte	0x04, 0x12
        /*0026*/ 	.short	(.L_7 - .L_6)
	.align		4
.L_6:
        /*0028*/ 	.word	index@(triton_poi_fused_5)
        /*002c*/ 	.word	0x00000000
.L_7:


//--------------------- .nv.info.triton_poi_fused_5 --------------------------
	.section	.nv.info.triton_poi_fused_5,"",@"SHT_CUDA_INFO"
	.sectionflags	@""
	.align	4


	//----- nvinfo : EIATTR_CUDA_API_VERSION
	.align		4
        /*0000*/ 	.byte	0x04, 0x37
        /*0002*/ 	.short	(.L_9 - .L_8)
.L_8:
        /*0004*/ 	.word	0x0000007c


	//----- nvinfo : EIATTR_KPARAM_INFO
	.align		4
.L_9:
        /*0008*/ 	.byte	0x04, 0x17
        /*000a*/ 	.short	(.L_11 - .L_10)
.L_10:
        /*000c*/ 	.word	0x00000000
        /*0010*/ 	.short	0x0003
        /*0012*/ 	.short	0x0014
        /*0014*/ 	.byte	0x00, 0xf0, 0x11, 0x00


	//----- nvinfo : EIATTR_KPARAM_INFO
	.align		4
.L_11:
        /*0018*/ 	.byte	0x04, 0x17
        /*001a*/ 	.short	(.L_13 - .L_12)
.L_12:
        /*001c*/ 	.word	0x00000000
        /*0020*/ 	.short	0x0002
        /*0022*/ 	.short	0x0010
        /*0024*/ 	.byte	0x00, 0xf0, 0x11, 0x00


	//----- nvinfo : EIATTR_KPARAM_INFO
	.align		4
.L_13:
        /*0028*/ 	.byte	0x04, 0x17
        /*002a*/ 	.short	(.L_15 - .L_14)
.L_14:
        /*002c*/ 	.word	0x00000000
        /*0030*/ 	.short	0x0001
        /*0032*/ 	.short	0x0008
        /*0034*/ 	.byte	0x00, 0xf4, 0x21, 0x00


	//----- nvinfo : EIATTR_KPARAM_INFO
	.align		4
.L_15:
        /*0038*/ 	.byte	0x04, 0x17
        /*003a*/ 	.short	(.L_17 - .L_16)
.L_16:
        /*003c*/ 	.word	0x00000000
        /*0040*/ 	.short	0x0000
        /*0042*/ 	.short	0x0000
        /*0044*/ 	.byte	0x00, 0xf4, 0x21, 0x00


	//----- nvinfo : EIATTR_SPARSE_MMA_MASK
	.align		4
.L_17:
        /*0048*/ 	.byte	0x03, 0x50
        /*004a*/ 	.short	0x0000


	//----- nvinfo : EIATTR_MAXREG_COUNT
	.align		4
        /*004c*/ 	.byte	0x03, 0x1b
        /*004e*/ 	.short	0x00ff


	//----- nvinfo : EIATTR_EXIT_INSTR_OFFSETS
	.align		4
        /*0050*/ 	.byte	0x04, 0x1c
        /*0052*/ 	.short	(.L_19 - .L_18)


	//   ....[0]....
.L_18:
        /*0054*/ 	.word	0x000006d0


	//   ....[1]....
        /*0058*/ 	.word	0x00000720


	//----- nvinfo : EIATTR_REQNTID
	.align		4
.L_19:
        /*005c*/ 	.byte	0x04, 0x10
        /*005e*/ 	.short	(.L_21 - .L_20)
.L_20:
        /*0060*/ 	.word	0x00000080
        /*0064*/ 	.word	0x00000001
        /*0068*/ 	.word	0x00000001


	//----- nvinfo : EIATTR_CBANK_PARAM_SIZE
	.align		4
.L_21:
        /*006c*/ 	.byte	0x03, 0x19
        /*006e*/ 	.short	0x0018


	//----- nvinfo : EIATTR_PARAM_CBANK
	.align		4
        /*0070*/ 	.byte	0x04, 0x0a
        /*0072*/ 	.short	(.L_23 - .L_22)
	.align		4
.L_22:
        /*0074*/ 	.word	index@(.nv.constant0.triton_poi_fused_5)
        /*0078*/ 	.short	0x0210
        /*007a*/ 	.short	0x0018


	//----- nvinfo : EIATTR_SW_WAR
	.align		4
.L_23:
        /*007c*/ 	.byte	0x04, 0x36
        /*007e*/ 	.short	(.L_25 - .L_24)
.L_24:
        /*0080*/ 	.word	0x00000008
.L_25:


//--------------------- .nv.callgraph             --------------------------
	.section	.nv.callgraph,"",@"SHT_CUDA_CALLGRAPH"
	.align	4
	.sectionentsize	8
	.align		4
        /*0000*/ 	.word	0x00000000
	.align		4
        /*0004*/ 	.word	0xffffffff
	.align		4
        /*0008*/ 	.word	0x00000000
	.align		4
        /*000c*/ 	.word	0xfffffffe
	.align		4
        /*0010*/ 	.word	0x00000000
	.align		4
        /*0014*/ 	.word	0xfffffffd
	.align		4
        /*0018*/ 	.word	0x00000000
	.align		4
        /*001c*/ 	.word	0xfffffffc


//--------------------- .text.triton_poi_fused_5  --------------------------
	.section	.text.triton_poi_fused_5,"ax",@progbits
	.sectionflags	@"SHF_BARRIERS=1"
	.align	128
        .global         triton_poi_fused_5
        .type           triton_poi_fused_5,@function
        .size           triton_poi_fused_5,(.L_x_1 - triton_poi_fused_5)
        .other          triton_poi_fused_5,@"STO_CUDA_ENTRY STV_DEFAULT"
triton_poi_fused_5:
.text.triton_poi_fused_5:
[----:B------:R-:W0:Y:S01]  /*0000*/  LDC R1, c[0x0][0x28] ;  /* 0x00000a00ff017b82 */ /* 0x000e220000000800 */
[----:B------:R-:W1:Y:S07]  /*0010*/  S2R R19, SR_CTAID.Z ;  /* 0x0000000000137919 */ /* 0x000e6e0000002700 */
[----:B------:R-:W1:Y:S01]  /*0020*/  S2UR UR4, SR_CTAID.Y ;  /* 0x00000000000479c3 */ /* 0x000e620000002600 */
[----:B------:R-:W-:Y:S01]  /*0030*/  IMAD.MOV.U32 R14, RZ, RZ, RZ ;  /* 0x000000ffff0e7224 */ /* 0x000fe200078e00ff */
[----:B------:R-:W-:Y:S01]  /*0040*/  ULDC.64 UR6, c[0x0][0x208] ;  /* 0x0000820000067ab9 */ /* 0x000fe20000000a00 */
[----:B------:R-:W2:Y:S01]  /*0050*/  S2R R15, SR_CTAID.X ;  /* 0x00000000000f7919 */ /* 0x000ea20000002500 */
[----:B------:R-:W3:Y:S04]  /*0060*/  S2R R18, SR_TID.X ;  /* 0x0000000000127919 */ /* 0x000ee80000002100 */
[----:B------:R-:W1:Y:S08]  /*0070*/  LDC R0, c[0x0][0x10] ;  /* 0x00000400ff007b82 */ /* 0x000e700000000800 */
[----:B------:R-:W4:Y:S01]  /*0080*/  LDC.64 R16, c[0x0][0x210] ;  /* 0x00008400ff107b82 */ /* 0x000f220000000a00 */
[----:B-1----:R-:W-:-:S02]  /*0090*/  IMAD R19, R19, R0, UR4 ;  /* 0x0000000413137e24 */ /* 0x002fc4000f8e0200 */
[----:B--2---:R-:W-:Y:S02]  /*00a0*/  IMAD.SHL.U32 R15, R15, 0x10, RZ ;  /* 0x000000100f0f7824 */ /* 0x004fe400078e00ff */
[----:B------:R-:W-:Y:S01]  /*00b0*/  IMAD.SHL.U32 R19, R19, 0x40, RZ ;  /* 0x0000004013137824 */ /* 0x000fe200078e00ff */
[----:B---3--:R-:W-:Y:S02]  /*00c0*/  SHF.R.U32.HI R0, RZ, 0x4, R18 ;  /* 0x00000004ff007819 */ /* 0x008fe40000011612 */
[----:B------:R-:W-:Y:S02]  /*00d0*/  LOP3.LUT R4, R15, 0xf, R18, 0xf8, !PT ;  /* 0x0000000f0f047812 */ /* 0x000fe400078ef812 */
[----:B------:R-:W-:Y:S02]  /*00e0*/  SGXT.U32 R0, R0, 0x3 ;  /* 0x000000030000781a */ /* 0x000fe40000000000 */
[----:B------:R-:W-:Y:S02]  /*00f0*/  ISETP.GE.AND P0, PT, R4, 0x9, PT ;  /* 0x000000090400780c */ /* 0x000fe40003f06270 */
[----:B------:R-:W-:-:S02]  /*0100*/  LOP3.LUT R3, R19, 0x8, R0, 0xfe, !PT ;  /* 0x0000000813037812 */ /* 0x000fc400078efe00 */
[----:B------:R-:W-:Y:S02]  /*0110*/  LOP3.LUT R2, R19, R0, RZ, 0xfc, !PT ;  /* 0x0000000013027212 */ /* 0x000fe400078efcff */
[C---:B------:R-:W-:Y:S01]  /*0120*/  ISETP.LT.AND P2, PT, R3.reuse, 0x40000, !P0 ;  /* 0x000400000300780c */ /* 0x040fe20004741270 */
[--C-:B------:R-:W-:Y:S01]  /*0130*/  IMAD R3, R3, 0x9, R4.reuse ;  /* 0x0000000903037824 */ /* 0x100fe200078e0204 */
[----:B------:R-:W-:Y:S01]  /*0140*/  LOP3.LUT R6, R19, 0x10, R0, 0xfe, !PT ;  /* 0x0000001013067812 */ /* 0x000fe200078efe00 */
[C---:B------:R-:W-:Y:S01]  /*0150*/  IMAD R5, R2.reuse, 0x9, R4 ;  /* 0x0000000902057824 */ /* 0x040fe200078e0204 */
[----:B------:R-:W-:Y:S02]  /*0160*/  LOP3.LUT R7, R19, 0x18, R0, 0xfe, !PT ;  /* 0x0000001813077812 */ /* 0x000fe400078efe00 */
[----:B------:R-:W-:Y:S01]  /*0170*/  ISETP.LT.AND P1, PT, R2, 0x40000, !P0 ;  /* 0x000400000200780c */ /* 0x000fe20004721270 */
[----:B----4-:R-:W-:Y:S01]  /*0180*/  IMAD.WIDE R2, R3, 0x4, R16 ;  /* 0x0000000403027825 */ /* 0x010fe200078e0210 */
[----:B------:R-:W-:-:S02]  /*0190*/  ISETP.LT.AND P6, PT, R6, 0x40000, !P0 ;  /* 0x000400000600780c */ /* 0x000fc400047c1270 */
[----:B------:R-:W-:Y:S02]  /*01a0*/  LOP3.LUT R8, R19, 0x20, R0, 0xfe, !PT ;  /* 0x0000002013087812 */ /* 0x000fe400078efe00 */
[----:B------:R-:W-:Y:S01]  /*01b0*/  ISETP.LT.AND P5, PT, R7, 0x40000, !P0 ;  /* 0x000400000700780c */ /* 0x000fe200047a1270 */
[----:B------:R1:W2:Y:S01]  /*01c0*/  @P2 LDG.E.EL R14, desc[UR6][R2.64] ;  /* 0x00000006020e2981 */ /* 0x0002a2000c2e1900 */
[----:B------:R-:W-:Y:S02]  /*01d0*/  LOP3.LUT R4, R19, 0x28, R0, 0xfe, !PT ;  /* 0x0000002813047812 */ /* 0x000fe400078efe00 */
[----:B------:R-:W-:Y:S02]  /*01e0*/  LOP3.LUT R6, R19, 0x30, R0, 0xfe, !PT ;  /* 0x0000003013067812 */ /* 0x000fe400078efe00 */
[----:B------:R-:W-:Y:S02]  /*01f0*/  LOP3.LUT R7, R19, 0x38, R0, 0xfe, !PT ;  /* 0x0000003813077812 */ /* 0x000fe400078efe00 */
[----:B------:R-:W-:-:S02]  /*0200*/  ISETP.LT.AND P4, PT, R8, 0x40000, !P0 ;  /* 0x000400000800780c */ /* 0x000fc40004781270 */
[----:B------:R-:W-:Y:S02]  /*0210*/  ISETP.LT.AND P3, PT, R4, 0x40000, !P0 ;  /* 0x000400000400780c */ /* 0x000fe40004761270 */
[----:B------:R-:W-:Y:S02]  /*0220*/  ISETP.LT.AND P2, PT, R6, 0x40000, !P0 ;  /* 0x000400000600780c */ /* 0x000fe40004741270 */
[----:B------:R-:W-:Y:S01]  /*0230*/  ISETP.LT.AND P0, PT, R7, 0x40000, !P0 ;  /* 0x000400000700780c */ /* 0x000fe20004701270 */
[C---:B------:R-:W-:Y:S02]  /*0240*/  VIADD R7, R5.reuse, 0x90 ;  /* 0x0000009005077836 */ /* 0x040fe40000000000 */
[C---:B------:R-:W-:Y:S02]  /*0250*/  VIADD R9, R5.reuse, 0xd8 ;  /* 0x000000d805097836 */ /* 0x040fe40000000000 */
[C---:B------:R-:W-:Y:S02]  /*0260*/  VIADD R11, R5.reuse, 0x120 ;  /* 0x00000120050b7836 */ /* 0x040fe40000000000 */
[----:B------:R-:W-:-:S02]  /*0270*/  VIADD R13, R5, 0x168 ;  /* 0x00000168050d7836 */ /* 0x000fc40000000000 */
[C---:B------:R-:W-:Y:S02]  /*0280*/  VIADD R23, R5.reuse, 0x1b0 ;  /* 0x000001b005177836 */ /* 0x040fe40000000000 */
[C---:B------:R-:W-:Y:S02]  /*0290*/  VIADD R25, R5.reuse, 0x1f8 ;  /* 0x000001f805197836 */ /* 0x040fe40000000000 */
[----:B-1----:R-:W-:-:S04]  /*02a0*/  IMAD.WIDE R2, R5, 0x4, R16 ;  /* 0x0000000405027825 */ /* 0x002fc800078e0210 */
[----:B------:R-:W-:-:S04]  /*02b0*/  IMAD.WIDE R4, R7, 0x4, R16 ;  /* 0x0000000407047825 */ /* 0x000fc800078e0210 */
[----:B------:R-:W-:-:S04]  /*02c0*/  IMAD.WIDE R6, R9, 0x4, R16 ;  /* 0x0000000409067825 */ /* 0x000fc800078e0210 */
[----:B------:R-:W-:Y:S01]  /*02d0*/  IMAD.WIDE R8, R11, 0x4, R16 ;  /* 0x000000040b087825 */ /* 0x000fe200078e0210 */
[----:B------:R-:W-:-:S03]  /*02e0*/  CS2R R20, SRZ ;  /* 0x0000000000147805 */ /* 0x000fc6000001ff00 */
[----:B------:R-:W-:-:S03]  /*02f0*/  IMAD.WIDE R10, R13, 0x4, R16 ;  /* 0x000000040d0a7825 */ /* 0x000fc600078e0210 */
[----:B------:R1:W3:Y:S01]  /*0300*/  @P6 LDG.E.EL R20, desc[UR6][R4.64] ;  /* 0x0000000604146981 */ /* 0x0002e2000c2e1900 */
[--C-:B------:R-:W-:Y:S01]  /*0310*/  IMAD.WIDE R12, R23, 0x4, R16.reuse ;  /* 0x00000004170c7825 */ /* 0x100fe200078e0210 */
[----:B------:R-:W-:Y:S02]  /*0320*/  CS2R R22, SRZ ;  /* 0x0000000000167805 */ /* 0x000fe4000001ff00 */
[----:B------:R-:W4:Y:S01]  /*0330*/  @P5 LDG.E.EL R21, desc[UR6][R6.64] ;  /* 0x0000000606155981 */ /* 0x000f22000c2e1900 */
[----:B------:R-:W-:Y:S01]  /*0340*/  IMAD.WIDE R16, R25, 0x4, R16 ;  /* 0x0000000419107825 */ /* 0x000fe200078e0210 */
[----:B------:R-:W-:Y:S02]  /*0350*/  CS2R R24, SRZ ;  /* 0x0000000000187805 */ /* 0x000fe4000001ff00 */
[----:B------:R-:W5:Y:S01]  /*0360*/  @P4 LDG.E.EL R22, desc[UR6][R8.64] ;  /* 0x0000000608164981 */ /* 0x000f62000c2e1900 */
[----:B------:R-:W-:-:S03]  /*0370*/  IMAD.MOV.U32 R26, RZ, RZ, RZ ;  /* 0x000000ffff1a7224 */ /* 0x000fc600078e00ff */
[----:B------:R-:W5:Y:S04]  /*0380*/  @P3 LDG.E.EL R24, desc[UR6][R10.64] ;  /* 0x000000060a183981 */ /* 0x000f68000c2e1900 */
[----:B------:R1:W5:Y:S04]  /*0390*/  @P2 LDG.E.EL R23, desc[UR6][R12.64] ;  /* 0x000000060c172981 */ /* 0x000368000c2e1900 */
[----:B------:R1:W5:Y:S04]  /*03a0*/  @P1 LDG.E.EL R26, desc[UR6][R2.64] ;  /* 0x00000006021a1981 */ /* 0x000368000c2e1900 */
[----:B------:R-:W5:Y:S01]  /*03b0*/  @P0 LDG.E.EL R25, desc[UR6][R16.64] ;  /* 0x0000000610190981 */ /* 0x000f62000c2e1900 */
[----:B------:R-:W1:Y:S01]  /*03c0*/  S2R R27, SR_TID.X ;  /* 0x00000000001b7919 */ /* 0x000e620000002100 */
[----:B------:R-:W1:Y:S01]  /*03d0*/  S2UR UR5, SR_CgaCtaId ;  /* 0x00000000000579c3 */ /* 0x000e620000008800 */
[----:B------:R-:W-:Y:S01]  /*03e0*/  UMOV UR4, 0x400 ;  /* 0x0000040000047882 */ /* 0x000fe20000000000 */
[----:B-1----:R-:W-:Y:S01]  /*03f0*/  IMAD.SHL.U32 R4, R27, 0x40, RZ ;  /* 0x000000401b047824 */ /* 0x002fe200078e00ff */
[----:B------:R-:W-:-:S04]  /*0400*/  SHF.R.U32.HI R5, RZ, 0x4, R27 ;  /* 0x00000004ff057819 */ /* 0x000fc8000001161b */
[----:B------:R-:W-:Y:S02]  /*0410*/  SGXT.U32 R5, R5, 0x3 ;  /* 0x000000030505781a */ /* 0x000fe40000000000 */
[----:B------:R-:W-:Y:S01]  /*0420*/  LOP3.LUT R4, R4, 0x3c0, RZ, 0xc0, !PT ;  /* 0x000003c004047812 */ /* 0x000fe200078ec0ff */
[----:B0-----:R-:W-:-:S03]  /*0430*/  UPRMT UR4, UR5, 0x654, UR4 ;  /* 0x0000065405047896 */ /* 0x001fc60008000004 */
[----:B------:R-:W-:-:S04]  /*0440*/  LOP3.LUT R5, R4, R5, RZ, 0xfc, !PT ;  /* 0x0000000504057212 */ /* 0x000fc800078efcff */
[----:B------:R-:W-:-:S04]  /*0450*/  LEA.HI R5, R4, R5, RZ, 0x1c ;  /* 0x0000000504057211 */ /* 0x000fc800078fe0ff */
[----:B------:R-:W-:Y:S01]  /*0460*/  LEA R13, R5, UR4, 0x2 ;  /* 0x00000004050d7c11 */ /* 0x000fe2000f8e10ff */
[----:B------:R-:W-:Y:S01]  /*0470*/  IMAD.SHL.U32 R8, R27, 0x4, RZ ;  /* 0x000000041b087824 */ /* 0x000fe200078e00ff */
[----:B------:R-:W-:-:S04]  /*0480*/  SHF.R.U32.HI R2, RZ, 0x2, R27 ;  /* 0x00000002ff027819 */ /* 0x000fc8000001161b */
[----:B------:R-:W-:Y:S02]  /*0490*/  LOP3.LUT R8, R8, 0x1fc, RZ, 0xc0, !PT ;  /* 0x000001fc08087812 */ /* 0x000fe400078ec0ff */
[----:B------:R-:W-:-:S05]  /*04a0*/  LOP3.LUT R3, R2, 0x1c, RZ, 0xc0, !PT ;  /* 0x0000001c02037812 */ /* 0x000fca00078ec0ff */
[----:B------:R-:W-:-:S05]  /*04b0*/  IMAD.IADD R3, R8, 0x1, R3 ;  /* 0x0000000108037824 */ /* 0x000fca00078e0203 */
[----:B------:R-:W-:Y:S01]  /*04c0*/  LEA R4, R3, UR4, 0x2 ;  /* 0x0000000403047c11 */ /* 0x000fe2000f8e10ff */
[----:B------:R-:W-:Y:S01]  /*04d0*/  IMAD.SHL.U32 R18, R18, 0x4, RZ ;  /* 0x0000000412127824 */ /* 0x000fe200078e00ff */
[----:B------:R-:W0:Y:S04]  /*04e0*/  LDC.64 R2, c[0x0][0x218] ;  /* 0x00008600ff027b82 */ /* 0x000e280000000a00 */
[----:B------:R-:W-:-:S04]  /*04f0*/  LOP3.LUT R18, R19, 0x3c, R18, 0xf8, !PT ;  /* 0x0000003c13127812 */ /* 0x000fc800078ef812 */
[----:B------:R-:W-:-:S04]  /*0500*/  SHF.R.S32.HI R9, RZ, 0x1f, R18 ;  /* 0x0000001fff097819 */ /* 0x000fc80000011412 */
[----:B------:R-:W-:-:S04]  /*0510*/  LEA.HI R9, R9, R18, RZ, 0x9 ;  /* 0x0000001209097211 */ /* 0x000fc800078f48ff */
[----:B------:R-:W-:Y:S02]  /*0520*/  LOP3.LUT R11, R9, 0xfffffe00, RZ, 0xc0, !PT ;  /* 0xfffffe00090b7812 */ /* 0x000fe400078ec0ff */
[----:B------:R-:W-:Y:S02]  /*0530*/  LOP3.LUT R12, R8, 0x200, RZ, 0xfc, !PT ;  /* 0x00000200080c7812 */ /* 0x000fe400078efcff */
[----:B------:R-:W-:Y:S01]  /*0540*/  SHF.R.S32.HI R10, RZ, 0x9, R9 ;  /* 0x00000009ff0a7819 */ /* 0x000fe20000011409 */
[C---:B------:R-:W-:Y:S01]  /*0550*/  IMAD.IADD R11, R18.reuse, 0x1, -R11 ;  /* 0x00000001120b7824 */ /* 0x040fe200078e0a0b */
[----:B------:R-:W-:Y:S02]  /*0560*/  ISETP.GE.AND P0, PT, R18, 0x40000, PT ;  /* 0x000400001200780c */ /* 0x000fe40003f06270 */
[----:B------:R-:W-:Y:S02]  /*0570*/  LOP3.LUT R9, R15, R0, RZ, 0xfc, !PT ;  /* 0x000000000f097212 */ /* 0x000fe400078efcff */
[----:B------:R-:W-:-:S02]  /*0580*/  LOP3.LUT R0, R15, 0x8, R0, 0xfe, !PT ;  /* 0x000000080f007812 */ /* 0x000fc400078efe00 */
[----:B------:R-:W-:Y:S01]  /*0590*/  SHF.R.U32.HI R12, RZ, 0x4, R12 ;  /* 0x00000004ff0c7819 */ /* 0x000fe2000001160c */
[----:B------:R-:W-:Y:S01]  /*05a0*/  IMAD R10, R10, 0x1200, R11 ;  /* 0x000012000a0a7824 */ /* 0x000fe200078e020b */
[C---:B------:R-:W-:Y:S02]  /*05b0*/  ISETP.LT.AND P1, PT, R9.reuse, 0x9, !P0 ;  /* 0x000000090900780c */ /* 0x040fe40004721270 */
[----:B------:R-:W-:Y:S02]  /*05c0*/  ISETP.LT.AND P0, PT, R0, 0x9, !P0 ;  /* 0x000000090000780c */ /* 0x000fe40004701270 */
[----:B------:R-:W-:Y:S01]  /*05d0*/  LOP3.LUT R11, R12, 0x3c, RZ, 0xc0, !PT ;  /* 0x0000003c0c0b7812 */ /* 0x000fe200078ec0ff */
[----:B------:R-:W-:-:S04]  /*05e0*/  IMAD R9, R9, 0x200, R10 ;  /* 0x0000020009097824 */ /* 0x000fc800078e020a */
[----:B------:R-:W-:Y:S02]  /*05f0*/  IMAD.IADD R11, R8, 0x1, R11 ;  /* 0x00000001080b7824 */ /* 0x000fe400078e020b */
[----:B0-----:R-:W-:-:S03]  /*0600*/  IMAD.WIDE R8, R9, 0x4, R2 ;  /* 0x0000000409087825 */ /* 0x001fc600078e0202 */
[----:B------:R-:W-:Y:S01]  /*0610*/  LEA R11, R11, UR4, 0x2 ;  /* 0x000000040b0b7c11 */ /* 0x000fe2000f8e10ff */
[----:B--2---:R-:W-:Y:S04]  /*0620*/  STS [R13+0x20], R14 ;  /* 0x0000200e0d007388 */ /* 0x004fe80000000800 */
[----:B---3--:R-:W-:Y:S04]  /*0630*/  STS [R13+0x40], R20 ;  /* 0x000040140d007388 */ /* 0x008fe80000000800 */
[----:B----4-:R-:W-:Y:S04]  /*0640*/  STS [R13+0x60], R21 ;  /* 0x000060150d007388 */ /* 0x010fe80000000800 */
[----:B-----5:R-:W-:Y:S04]  /*0650*/  STS [R13+0x80], R22 ;  /* 0x000080160d007388 */ /* 0x020fe80000000800 */
[----:B------:R-:W-:Y:S04]  /*0660*/  STS [R13+0xa0], R24 ;  /* 0x0000a0180d007388 */ /* 0x000fe80000000800 */
[----:B------:R-:W-:Y:S04]  /*0670*/  STS [R13+0xc0], R23 ;  /* 0x0000c0170d007388 */ /* 0x000fe80000000800 */
[----:B------:R-:W-:Y:S04]  /*0680*/  STS [R13], R26 ;  /* 0x0000001a0d007388 */ /* 0x000fe80000000800 */
[----:B------:R-:W-:Y:S01]  /*0690*/  STS [R13+0xe0], R25 ;  /* 0x0000e0190d007388 */ /* 0x000fe20000000800 */
[----:B------:R-:W-:Y:S06]  /*06a0*/  BAR.SYNC.DEFER_BLOCKING 0x0 ;  /* 0x0000000000007b1d */ /* 0x000fec0000010000 */
[----:B------:R-:W0:Y:S04]  /*06b0*/  LDS.128 R4, [R4] ;  /* 0x0000000004047984 */ /* 0x000e280000000c00 */
[----:B0-----:R0:W-:Y:S02]  /*06c0*/  @P1 STG.E.128 desc[UR6][R8.64], R4 ;  /* 0x0000000408001986 */ /* 0x0011e4000c101d06 */
[----:B0-----:R-:W-:Y:S05]  /*06d0*/  @!P0 EXIT ;  /* 0x000000000000894d */ /* 0x001fea0003800000 */
[----:B------:R-:W1:Y:S01]  /*06e0*/  LDS.128 R12, [R11+0x800] ;  /* 0x000800000b0c7984 */ /* 0x000e620000000c00 */
[----:B0-----:R-:W-:-:S04]  /*06f0*/  IMAD R5, R0, 0x200, R10 ;  /* 0x0000020000057824 */ /* 0x001fc800078e020a */
[----:B------:R-:W-:-:S05]  /*0700*/  IMAD.WIDE R2, R5, 0x4, R2 ;  /* 0x0000000405027825 */ /* 0x000fca00078e0202 */
[----:B-1----:R-:W-:Y:S01]  /*0710*/  STG.E.128 desc[UR6][R2.64], R12 ;  /* 0x0000000c02007986 */ /* 0x002fe2000c101d06 */
[----:B------:R-:W-:Y:S05]  /*0720*/  EXIT ;  /* 0x000000000000794d */ /* 0x000fea0003800000 */
.L_x_0:
[----:B------:R-:W-:-:S00]  /*0730*/  BRA `(.L_x_0) ;  /* 0xfffffffc00fc7947 */ /* 0x000fc0000383ffff */
[----:B------:R-:W-:-:S00]  /*0740*/  NOP ;  /* 0x0000000000007918 */ /* 0x000fc00000000000 */
        /* <DEDUP_REMOVED lines=11> */
.L_x_1:


//--------------------- .nv.shared.triton_poi_fused_5 --------------------------
	.section	.nv.shared.triton_poi_fused_5,"aw",@nobits
	.sectionflags	@""
	.align	16
	.zero		1024


//--------------------- .nv.constant0.triton_poi_fused_5 --------------------------
	.section	.nv.constant0.triton_poi_fused_5,"a",@progbits
	.sectionflags	@""
	.align	4
.nv.constant0.triton_poi_fused_5:
	.zero		552
